//
// Generated by NVIDIA NVVM Compiler
//
// Compiler Build ID: CL-36424714
// Cuda compilation tools, release 13.0, V13.0.88
// Based on NVVM 20.0.0
//

.version 9.0
.target sm_100
.address_size 64

	// .globl	_Z13hangingKernelv

.visible .entry _Z13hangingKernelv()
{



}


// ===== COMPILED SASS (sm_100) =====

	.target	sm_100

	.elftype	@"ET_EXEC"


//--------------------- .note.nv.tkinfo           --------------------------
	.section	.note.nv.tkinfo,"",@"SHT_NOTE"
	.sectionflags	@"SHF_NOTE_NV_TKINFO"
	.tkinfo
        /*0018*/ 	.word	0x00000002
        /*0030*/ 	.string	""
        /*0030*/ 	.string	"ptxas"
        /*0030*/ 	.string	"Cuda compilation tools, release 13.0, V13.0.88"
        /*0030*/ 	.string	"Build cuda_13.0.r13.0/compiler.36424714_0"
        /*0030*/ 	.string	"-arch sm_100 -m 64 "



//--------------------- .note.nv.cuinfo           --------------------------
	.section	.note.nv.cuinfo,"",@"SHT_NOTE"
	.sectionflags	@"SHF_NOTE_NV_CUINFO"
        /*0018*/ 	.short	0x0002
        /*001a*/ 	.short	0x0064
        /*001c*/ 	.short	0x0082
	.zero		2


//--------------------- .nv.info                  --------------------------
	.section	.nv.info,"",@"SHT_CUDA_INFO"
	.align	4


	//----- nvinfo : EIATTR_REGCOUNT
	.align		4
        /*0000*/ 	.byte	0x04, 0x2f
        /*0002*/ 	.short	(.L_1 - .L_0)
	.align		4
.L_0:
        /*0004*/ 	.word	index@(_Z13hangingKernelv)
        /*0008*/ 	.word	0x00000004


	//----- nvinfo : EIATTR_FRAME_SIZE
	.align		4
.L_1:
        /*000c*/ 	.byte	0x04, 0x11
        /*000e*/ 	.short	(.L_3 - .L_2)
	.align		4
.L_2:
        /*0010*/ 	.word	index@(_Z13hangingKernelv)
        /*0014*/ 	.word	0x00000000


	//----- nvinfo : EIATTR_MIN_STACK_SIZE
	.align		4
.L_3:
        /*0018*/ 	.byte	0x04, 0x12
        /*001a*/ 	.short	(.L_5 - .L_4)
	.align		4
.L_4:
        /*001c*/ 	.word	index@(_Z13hangingKernelv)
        /*0020*/ 	.word	0x00000000
.L_5:


//--------------------- .nv.compat                --------------------------
	.section	.nv.compat,"",@"SHT_CUDA_COMPAT_INFO"
	.align	4
        /*0000*/ 	.byte	0x02, 0x09, 0x00, 0x00, 0x02, 0x02, 0x01, 0x00, 0x02, 0x05, 0x05, 0x00, 0x03, 0x07, 0x01, 0x01
        /*0010*/ 	.byte	0x02, 0x03, 0x00, 0x00, 0x02, 0x06, 0x01, 0x00, 0x04, 0x0b, 0x08, 0x00, 0x09, 0x00, 0x00, 0x00
        /*0020*/ 	.byte	0x00, 0x00, 0x00, 0x00


//--------------------- .nv.info._Z13hangingKernelv --------------------------
	.section	.nv.info._Z13hangingKernelv,"",@"SHT_CUDA_INFO"
	.sectionflags	@""
	.align	4


	//----- nvinfo : EIATTR_CUDA_API_VERSION
	.align		4
        /*0000*/ 	.byte	0x04, 0x37
        /*0002*/ 	.short	(.L_7 - .L_6)
.L_6:
        /*0004*/ 	.word	0x00000082


	//----- nvinfo : EIATTR_SPARSE_MMA_MASK
	.align		4
.L_7:
        /*0008*/ 	.byte	0x03, 0x50
        /*000a*/ 	.short	0x0000


	//----- nvinfo : EIATTR_MAXREG_COUNT
	.align		4
        /*000c*/ 	.byte	0x03, 0x1b
        /*000e*/ 	.short	0x00ff


	//----- nvinfo : EIATTR_MERCURY_ISA_VERSION
	.align		4
        /*0010*/ 	.byte	0x03, 0x5f
        /*0012*/ 	.short	0x0101


	//----- nvinfo : EIATTR_VRC_CTA_INIT_COUNT
	.align		4
        /*0014*/ 	.byte	0x02, 0x4a
	.zero		1
	.zero		1


	//----- nvinfo : EIATTR_EXIT_INSTR_OFFSETS
	.align		4
        /*0018*/ 	.byte	0x04, 0x1c
        /*001a*/ 	.short	(.L_9 - .L_8)


	//   ....[0]....
.L_8:
        /*001c*/ 	.word	0x00000010


	//----- nvinfo : EIATTR_SW_WAR
	.align		4
.L_9:
        /*0020*/ 	.byte	0x04, 0x36
        /*0022*/ 	.short	(.L_11 - .L_10)
.L_10:
        /*0024*/ 	.word	0x00000008
.L_11:


//--------------------- .nv.callgraph             --------------------------
	.section	.nv.callgraph,"",@"SHT_CUDA_CALLGRAPH"
	.align	4
	.sectionentsize	8
	.align		4
        /*0000*/ 	.word	0x00000000
	.align		4
        /*0004*/ 	.word	0xffffffff
	.align		4
        /*0008*/ 	.word	0x00000000
	.align		4
        /*000c*/ 	.word	0xfffffffe
	.align		4
        /*0010*/ 	.word	0x00000000
	.align		4
        /*0014*/ 	.word	0xfffffffd
	.align		4
        /*0018*/ 	.word	0x00000000
	.align		4
        /*001c*/ 	.word	0xfffffffc


//--------------------- .text._Z13hangingKernelv  --------------------------
	.section	.text._Z13hangingKernelv,"ax",@progbits
	.align	128
        .global         _Z13hangingKernelv
        .type           _Z13hangingKernelv,@function
        .size           _Z13hangingKernelv,(.L_x_1 - _Z13hangingKernelv)
        .other          _Z13hangingKernelv,@"STO_CUDA_ENTRY STV_DEFAULT"
_Z13hangingKernelv:
.text._Z13hangingKernelv:
[----:B------:R-:W-:Y:S01]  /*0000*/  LDC R1, c[0x0][0x37c] ;  /* 0x0000df00ff017b82 */ /* 0x000fe20000000800 */
[----:B------:R-:W-:Y:S05]  /*0010*/  EXIT ;  /* 0x000000000000794d */ /* 0x000fea0003800000 */
.L_x_0:
[----:B------:R-:W-:-:S00]  /*0020*/  BRA `(.L_x_0) ;  /* 0xfffffffc00fc7947 */ /* 0x000fc0000383ffff */
[----:B------:R-:W-:-:S00]  /*0030*/  NOP ;  /* 0x0000000000007918 */ /* 0x000fc00000000000 */
        /* <DEDUP_REMOVED lines=12> */
.L_x_1:


//--------------------- .nv.shared.reserved.0     --------------------------
	.section	.nv.shared.reserved.0,"aw",@nobits
	.weak		__nv_reservedSMEM_offset_0_alias
	.size		__nv_reservedSMEM_offset_0_alias, 0, 64
	.other		__nv_reservedSMEM_offset_0_alias,@"STO_CUDA_RESERVED_SHARED STV_DEFAULT"
__nv_reservedSMEM_offset_0_alias:
	.zero		0
	.zero		64


//--------------------- .nv.constant0._Z13hangingKernelv --------------------------
	.section	.nv.constant0._Z13hangingKernelv,"a",@progbits
	.sectionflags	@""
	.align	4
.nv.constant0._Z13hangingKernelv:
	.zero		896


//--------------------- SYMBOLS --------------------------

	.type		.nv.reservedSmem.offset0,@object
	.size		.nv.reservedSmem.offset0,0x4
